//
// Generated by NVIDIA NVVM Compiler
//
// Compiler Build ID: CL-36424714
// Cuda compilation tools, release 13.0, V13.0.88
// Based on NVVM 20.0.0
//

.version 9.0
.target sm_100
.address_size 64

	// .globl	_Z29multiplicarMatrizPorVectorGPUPK14ElementoNoNuloiPKfPf

.visible .entry _Z29multiplicarMatrizPorVectorGPUPK14ElementoNoNuloiPKfPf(
	.param .u64 .ptr .align 1 _Z29multiplicarMatrizPorVectorGPUPK14ElementoNoNuloiPKfPf_param_0,
	.param .u32 _Z29multiplicarMatrizPorVectorGPUPK14ElementoNoNuloiPKfPf_param_1,
	.param .u64 .ptr .align 1 _Z29multiplicarMatrizPorVectorGPUPK14ElementoNoNuloiPKfPf_param_2,
	.param .u64 .ptr .align 1 _Z29multiplicarMatrizPorVectorGPUPK14ElementoNoNuloiPKfPf_param_3
)
{
	.reg .pred 	%p<3>;
	.reg .b32 	%r<13>;
	.reg .b32 	%f<5>;
	.reg .b64 	%rd<13>;

	ld.param.u64 	%rd4, [_Z29multiplicarMatrizPorVectorGPUPK14ElementoNoNuloiPKfPf_param_0];
	ld.param.u32 	%r6, [_Z29multiplicarMatrizPorVectorGPUPK14ElementoNoNuloiPKfPf_param_1];
	ld.param.u64 	%rd5, [_Z29multiplicarMatrizPorVectorGPUPK14ElementoNoNuloiPKfPf_param_2];
	ld.param.u64 	%rd6, [_Z29multiplicarMatrizPorVectorGPUPK14ElementoNoNuloiPKfPf_param_3];
	mov.u32 	%r7, %ctaid.x;
	mov.u32 	%r1, %ntid.x;
	mov.u32 	%r8, %tid.x;
	mad.lo.s32 	%r12, %r7, %r1, %r8;
	setp.ge.s32 	%p1, %r12, %r6;
	@%p1 bra 	$L__BB0_3;
	mov.u32 	%r9, %nctaid.x;
	mul.lo.s32 	%r3, %r9, %r1;
	cvta.to.global.u64 	%rd1, %rd4;
	cvta.to.global.u64 	%rd2, %rd5;
	cvta.to.global.u64 	%rd3, %rd6;
$L__BB0_2:
	mul.wide.s32 	%rd7, %r12, 12;
	add.s64 	%rd8, %rd1, %rd7;
	ld.global.u32 	%r10, [%rd8];
	mul.wide.s32 	%rd9, %r10, 4;
	add.s64 	%rd10, %rd3, %rd9;
	ld.global.f32 	%f1, [%rd8+8];
	ld.global.u32 	%r11, [%rd8+4];
	mul.wide.s32 	%rd11, %r11, 4;
	add.s64 	%rd12, %rd2, %rd11;
	ld.global.f32 	%f2, [%rd12];
	mul.f32 	%f3, %f1, %f2;
	atom.global.add.f32 	%f4, [%rd10], %f3;
	add.s32 	%r12, %r12, %r3;
	setp.lt.s32 	%p2, %r12, %r6;
	@%p2 bra 	$L__BB0_2;
$L__BB0_3:
	ret;

}


// ===== COMPILED SASS (sm_100) =====

	.target	sm_100

	.elftype	@"ET_EXEC"


//--------------------- .note.nv.tkinfo           --------------------------
	.section	.note.nv.tkinfo,"",@"SHT_NOTE"
	.sectionflags	@"SHF_NOTE_NV_TKINFO"
	.tkinfo
        /*0018*/ 	.word	0x00000002
        /*0030*/ 	.string	""
        /*0030*/ 	.string	"ptxas"
        /*0030*/ 	.string	"Cuda compilation tools, release 13.0, V13.0.88"
        /*0030*/ 	.string	"Build cuda_13.0.r13.0/compiler.36424714_0"
        /*0030*/ 	.string	"-arch sm_100 -m 64 "



//--------------------- .note.nv.cuinfo           --------------------------
	.section	.note.nv.cuinfo,"",@"SHT_NOTE"
	.sectionflags	@"SHF_NOTE_NV_CUINFO"
        /*0018*/ 	.short	0x0002
        /*001a*/ 	.short	0x0064
        /*001c*/ 	.short	0x0082
	.zero		2


//--------------------- .nv.info                  --------------------------
	.section	.nv.info,"",@"SHT_CUDA_INFO"
	.align	4


	//----- nvinfo : EIATTR_REGCOUNT
	.align		4
        /*0000*/ 	.byte	0x04, 0x2f
        /*0002*/ 	.short	(.L_1 - .L_0)
	.align		4
.L_0:
        /*0004*/ 	.word	index@(_Z29multiplicarMatrizPorVectorGPUPK14ElementoNoNuloiPKfPf)
        /*0008*/ 	.word	0x0000000e


	//----- nvinfo : EIATTR_FRAME_SIZE
	.align		4
.L_1:
        /*000c*/ 	.byte	0x04, 0x11
        /*000e*/ 	.short	(.L_3 - .L_2)
	.align		4
.L_2:
        /*0010*/ 	.word	index@(_Z29multiplicarMatrizPorVectorGPUPK14ElementoNoNuloiPKfPf)
        /*0014*/ 	.word	0x00000000


	//----- nvinfo : EIATTR_MIN_STACK_SIZE
	.align		4
.L_3:
        /*0018*/ 	.byte	0x04, 0x12
        /*001a*/ 	.short	(.L_5 - .L_4)
	.align		4
.L_4:
        /*001c*/ 	.word	index@(_Z29multiplicarMatrizPorVectorGPUPK14ElementoNoNuloiPKfPf)
        /*0020*/ 	.word	0x00000000
.L_5:


//--------------------- .nv.compat                --------------------------
	.section	.nv.compat,"",@"SHT_CUDA_COMPAT_INFO"
	.align	4
        /*0000*/ 	.byte	0x02, 0x09, 0x00, 0x00, 0x02, 0x02, 0x01, 0x00, 0x02, 0x05, 0x05, 0x00, 0x03, 0x07, 0x01, 0x01
        /*0010*/ 	.byte	0x02, 0x03, 0x00, 0x00, 0x02, 0x06, 0x01, 0x00, 0x04, 0x0b, 0x08, 0x00, 0x09, 0x00, 0x00, 0x00
        /*0020*/ 	.byte	0x00, 0x00, 0x00, 0x00


//--------------------- .nv.info._Z29multiplicarMatrizPorVectorGPUPK14ElementoNoNuloiPKfPf --------------------------
	.section	.nv.info._Z29multiplicarMatrizPorVectorGPUPK14ElementoNoNuloiPKfPf,"",@"SHT_CUDA_INFO"
	.sectionflags	@""
	.align	4


	//----- nvinfo : EIATTR_CUDA_API_VERSION
	.align		4
        /*0000*/ 	.byte	0x04, 0x37
        /*0002*/ 	.short	(.L_7 - .L_6)
.L_6:
        /*0004*/ 	.word	0x00000082


	//----- nvinfo : EIATTR_KPARAM_INFO
	.align		4
.L_7:
        /*0008*/ 	.byte	0x04, 0x17
        /*000a*/ 	.short	(.L_9 - .L_8)
.L_8:
        /*000c*/ 	.word	0x00000000
        /*0010*/ 	.short	0x0003
        /*0012*/ 	.short	0x0018
        /*0014*/ 	.byte	0x00, 0xf5, 0x21, 0x00


	//----- nvinfo : EIATTR_KPARAM_INFO
	.align		4
.L_9:
        /*0018*/ 	.byte	0x04, 0x17
        /*001a*/ 	.short	(.L_11 - .L_10)
.L_10:
        /*001c*/ 	.word	0x00000000
        /*0020*/ 	.short	0x0002
        /*0022*/ 	.short	0x0010
        /*0024*/ 	.byte	0x00, 0xf5, 0x21, 0x00


	//----- nvinfo : EIATTR_KPARAM_INFO
	.align		4
.L_11:
        /*0028*/ 	.byte	0x04, 0x17
        /*002a*/ 	.short	(.L_13 - .L_12)
.L_12:
        /*002c*/ 	.word	0x00000000
        /*0030*/ 	.short	0x0001
        /*0032*/ 	.short	0x0008
        /*0034*/ 	.byte	0x00, 0xf0, 0x11, 0x00


	//----- nvinfo : EIATTR_KPARAM_INFO
	.align		4
.L_13:
        /*0038*/ 	.byte	0x04, 0x17
        /*003a*/ 	.short	(.L_15 - .L_14)
.L_14:
        /*003c*/ 	.word	0x00000000
        /*0040*/ 	.short	0x0000
        /*0042*/ 	.short	0x0000
        /*0044*/ 	.byte	0x00, 0xf5, 0x21, 0x00


	//----- nvinfo : EIATTR_SPARSE_MMA_MASK
	.align		4
.L_15:
        /*0048*/ 	.byte	0x03, 0x50
        /*004a*/ 	.short	0x0000


	//----- nvinfo : EIATTR_MAXREG_COUNT
	.align		4
        /*004c*/ 	.byte	0x03, 0x1b
        /*004e*/ 	.short	0x00ff


	//----- nvinfo : EIATTR_MERCURY_ISA_VERSION
	.align		4
        /*0050*/ 	.byte	0x03, 0x5f
        /*0052*/ 	.short	0x0101


	//----- nvinfo : EIATTR_VRC_CTA_INIT_COUNT
	.align		4
        /*0054*/ 	.byte	0x02, 0x4a
	.zero		1
	.zero		1


	//----- nvinfo : EIATTR_EXIT_INSTR_OFFSETS
	.align		4
        /*0058*/ 	.byte	0x04, 0x1c
        /*005a*/ 	.short	(.L_17 - .L_16)


	//   ....[0]....
.L_16:
        /*005c*/ 	.word	0x00000070


	//   ....[1]....
        /*0060*/ 	.word	0x000001a0


	//----- nvinfo : EIATTR_CRS_STACK_SIZE
	.align		4
.L_17:
        /*0064*/ 	.byte	0x04, 0x1e
        /*0066*/ 	.short	(.L_19 - .L_18)
.L_18:
        /*0068*/ 	.word	0x00000000


	//----- nvinfo : EIATTR_CBANK_PARAM_SIZE
	.align		4
.L_19:
        /*006c*/ 	.byte	0x03, 0x19
        /*006e*/ 	.short	0x0020


	//----- nvinfo : EIATTR_PARAM_CBANK
	.align		4
        /*0070*/ 	.byte	0x04, 0x0a
        /*0072*/ 	.short	(.L_21 - .L_20)
	.align		4
.L_20:
        /*0074*/ 	.word	index@(.nv.constant0._Z29multiplicarMatrizPorVectorGPUPK14ElementoNoNuloiPKfPf)
        /*0078*/ 	.short	0x0380
        /*007a*/ 	.short	0x0020


	//----- nvinfo : EIATTR_SW_WAR
	.align		4
.L_21:
        /*007c*/ 	.byte	0x04, 0x36
        /*007e*/ 	.short	(.L_23 - .L_22)
.L_22:
        /*0080*/ 	.word	0x00000008
.L_23:


//--------------------- .nv.callgraph             --------------------------
	.section	.nv.callgraph,"",@"SHT_CUDA_CALLGRAPH"
	.align	4
	.sectionentsize	8
	.align		4
        /*0000*/ 	.word	0x00000000
	.align		4
        /*0004*/ 	.word	0xffffffff
	.align		4
        /*0008*/ 	.word	0x00000000
	.align		4
        /*000c*/ 	.word	0xfffffffe
	.align		4
        /*0010*/ 	.word	0x00000000
	.align		4
        /*0014*/ 	.word	0xfffffffd
	.align		4
        /*0018*/ 	.word	0x00000000
	.align		4
        /*001c*/ 	.word	0xfffffffc


//--------------------- .text._Z29multiplicarMatrizPorVectorGPUPK14ElementoNoNuloiPKfPf --------------------------
	.section	.text._Z29multiplicarMatrizPorVectorGPUPK14ElementoNoNuloiPKfPf,"ax",@progbits
	.align	128
        .global         _Z29multiplicarMatrizPorVectorGPUPK14ElementoNoNuloiPKfPf
        .type           _Z29multiplicarMatrizPorVectorGPUPK14ElementoNoNuloiPKfPf,@function
        .size           _Z29multiplicarMatrizPorVectorGPUPK14ElementoNoNuloiPKfPf,(.L_x_2 - _Z29multiplicarMatrizPorVectorGPUPK14ElementoNoNuloiPKfPf)
        .other          _Z29multiplicarMatrizPorVectorGPUPK14ElementoNoNuloiPKfPf,@"STO_CUDA_ENTRY STV_DEFAULT"
_Z29multiplicarMatrizPorVectorGPUPK14ElementoNoNuloiPKfPf:
.text._Z29multiplicarMatrizPorVectorGPUPK14ElementoNoNuloiPKfPf:
[----:B------:R-:W-:Y:S01]  /*0000*/  LDC R1, c[0x0][0x37c] ;  /* 0x0000df00ff017b82 */ /* 0x000fe20000000800 */
[----:B------:R-:W0:Y:S07]  /*0010*/  S2R R0, SR_TID.X ;  /* 0x0000000000007919 */ /* 0x000e2e0000002100 */
[----:B------:R-:W0:Y:S01]  /*0020*/  S2UR UR4, SR_CTAID.X ;  /* 0x00000000000479c3 */ /* 0x000e220000002500 */
[----:B------:R-:W1:Y:S07]  /*0030*/  LDCU UR5, c[0x0][0x388] ;  /* 0x00007100ff0577ac */ /* 0x000e6e0008000800 */
[----:B------:R-:W0:Y:S02]  /*0040*/  LDC R9, c[0x0][0x360] ;  /* 0x0000d800ff097b82 */ /* 0x000e240000000800 */
[----:B0-----:R-:W-:-:S05]  /*0050*/  IMAD R0, R9, UR4, R0 ;  /* 0x0000000409007c24 */ /* 0x001fca000f8e0200 */
[----:B-1----:R-:W-:-:S13]  /*0060*/  ISETP.GE.AND P0, PT, R0, UR5, PT ;  /* 0x0000000500007c0c */ /* 0x002fda000bf06270 */
[----:B------:R-:W-:Y:S05]  /*0070*/  @P0 EXIT ;  /* 0x000000000000094d */ /* 0x000fea0003800000 */
[----:B------:R-:W0:Y:S01]  /*0080*/  LDCU UR4, c[0x0][0x370] ;  /* 0x00006e00ff0477ac */ /* 0x000e220008000800 */
[----:B------:R-:W1:Y:S01]  /*0090*/  LDCU.64 UR6, c[0x0][0x358] ;  /* 0x00006b00ff0677ac */ /* 0x000e620008000a00 */
[----:B0-----:R-:W-:-:S07]  /*00a0*/  IMAD R9, R9, UR4, RZ ;  /* 0x0000000409097c24 */ /* 0x001fce000f8e02ff */
.L_x_0:
[----:B0-----:R-:W0:Y:S08]  /*00b0*/  LDC.64 R2, c[0x0][0x380] ;  /* 0x0000e000ff027b82 */ /* 0x001e300000000a00 */
[----:B------:R-:W2:Y:S01]  /*00c0*/  LDC.64 R6, c[0x0][0x390] ;  /* 0x0000e400ff067b82 */ /* 0x000ea20000000a00 */
[----:B0-----:R-:W-:-:S05]  /*00d0*/  IMAD.WIDE R2, R0, 0xc, R2 ;  /* 0x0000000c00027825 */ /* 0x001fca00078e0202 */
[----:B-1----:R-:W2:Y:S04]  /*00e0*/  LDG.E R5, desc[UR6][R2.64+0x4] ;  /* 0x0000040602057981 */ /* 0x002ea8000c1e1900 */
[----:B------:R-:W3:Y:S04]  /*00f0*/  LDG.E R11, desc[UR6][R2.64] ;  /* 0x00000006020b7981 */ /* 0x000ee8000c1e1900 */
[----:B------:R-:W4:Y:S01]  /*0100*/  LDG.E R8, desc[UR6][R2.64+0x8] ;  /* 0x0000080602087981 */ /* 0x000f22000c1e1900 */
[----:B--2---:R-:W-:Y:S02]  /*0110*/  IMAD.WIDE R6, R5, 0x4, R6 ;  /* 0x0000000405067825 */ /* 0x004fe400078e0206 */
[----:B------:R-:W3:Y:S04]  /*0120*/  LDC.64 R4, c[0x0][0x398] ;  /* 0x0000e600ff047b82 */ /* 0x000ee80000000a00 */
[----:B------:R-:W4:Y:S01]  /*0130*/  LDG.E R7, desc[UR6][R6.64] ;  /* 0x0000000606077981 */ /* 0x000f22000c1e1900 */
[----:B------:R-:W-:-:S04]  /*0140*/  IADD3 R0, PT, PT, R9, R0, RZ ;  /* 0x0000000009007210 */ /* 0x000fc80007ffe0ff */
[----:B------:R-:W-:Y:S01]  /*0150*/  ISETP.GE.AND P0, PT, R0, UR5, PT ;  /* 0x0000000500007c0c */ /* 0x000fe2000bf06270 */
[----:B---3--:R-:W-:-:S04]  /*0160*/  IMAD.WIDE R4, R11, 0x4, R4 ;  /* 0x000000040b047825 */ /* 0x008fc800078e0204 */
[----:B----4-:R-:W-:-:S05]  /*0170*/  FMUL R11, R8, R7 ;  /* 0x00000007080b7220 */ /* 0x010fca0000400000 */
[----:B------:R0:W-:Y:S03]  /*0180*/  REDG.E.ADD.F32.FTZ.RN.STRONG.GPU desc[UR6][R4.64], R11 ;  /* 0x0000000b040079a6 */ /* 0x0001e6000c12f306 */
[----:B------:R-:W-:Y:S05]  /*0190*/  @!P0 BRA `(.L_x_0) ;  /* 0xfffffffc00c48947 */ /* 0x000fea000383ffff */
[----:B------:R-:W-:Y:S05]  /*01a0*/  EXIT ;  /* 0x000000000000794d */ /* 0x000fea0003800000 */
.L_x_1:
[----:B------:R-:W-:-:S00]  /*01b0*/  BRA `(.L_x_1) ;  /* 0xfffffffc00fc7947 */ /* 0x000fc0000383ffff */
[----:B------:R-:W-:-:S00]  /*01c0*/  NOP ;  /* 0x0000000000007918 */ /* 0x000fc00000000000 */
        /* <DEDUP_REMOVED lines=11> */
.L_x_2:


//--------------------- .nv.shared.reserved.0     --------------------------
	.section	.nv.shared.reserved.0,"aw",@nobits
	.weak		__nv_reservedSMEM_offset_0_alias
	.size		__nv_reservedSMEM_offset_0_alias, 0, 64
	.other		__nv_reservedSMEM_offset_0_alias,@"STO_CUDA_RESERVED_SHARED STV_DEFAULT"
__nv_reservedSMEM_offset_0_alias:
	.zero		0
	.zero		64


//--------------------- .nv.constant0._Z29multiplicarMatrizPorVectorGPUPK14ElementoNoNuloiPKfPf --------------------------
	.section	.nv.constant0._Z29multiplicarMatrizPorVectorGPUPK14ElementoNoNuloiPKfPf,"a",@progbits
	.sectionflags	@""
	.align	4
.nv.constant0._Z29multiplicarMatrizPorVectorGPUPK14ElementoNoNuloiPKfPf:
	.zero		928


//--------------------- SYMBOLS --------------------------

	.type		.nv.reservedSmem.offset0,@object
	.size		.nv.reservedSmem.offset0,0x4
